//
// Generated by NVIDIA NVVM Compiler
//
// Compiler Build ID: CL-36424714
// Cuda compilation tools, release 13.0, V13.0.88
// Based on NVVM 20.0.0
//

.version 9.0
.target sm_100
.address_size 64

	// .globl	setid

.visible .entry setid(
	.param .u64 .ptr .align 1 setid_param_0
)
{
	.reg .b32 	%r<5>;
	.reg .b64 	%rd<5>;

	ld.param.u64 	%rd1, [setid_param_0];
	cvta.to.global.u64 	%rd2, %rd1;
	mov.u32 	%r1, %ctaid.x;
	mov.u32 	%r2, %ntid.x;
	mov.u32 	%r3, %tid.x;
	mad.lo.s32 	%r4, %r1, %r2, %r3;
	mul.wide.s32 	%rd3, %r4, 4;
	add.s64 	%rd4, %rd2, %rd3;
	st.global.u32 	[%rd4], %r4;
	ret;

}


// ===== COMPILED SASS (sm_100) =====

	.target	sm_100

	.elftype	@"ET_EXEC"


//--------------------- .note.nv.tkinfo           --------------------------
	.section	.note.nv.tkinfo,"",@"SHT_NOTE"
	.sectionflags	@"SHF_NOTE_NV_TKINFO"
	.tkinfo
        /*0018*/ 	.word	0x00000002
        /*0030*/ 	.string	""
        /*0030*/ 	.string	"ptxas"
        /*0030*/ 	.string	"Cuda compilation tools, release 13.0, V13.0.88"
        /*0030*/ 	.string	"Build cuda_13.0.r13.0/compiler.36424714_0"
        /*0030*/ 	.string	"-arch sm_100 -m 64 "



//--------------------- .note.nv.cuinfo           --------------------------
	.section	.note.nv.cuinfo,"",@"SHT_NOTE"
	.sectionflags	@"SHF_NOTE_NV_CUINFO"
        /*0018*/ 	.short	0x0002
        /*001a*/ 	.short	0x0064
        /*001c*/ 	.short	0x0082
	.zero		2


//--------------------- .nv.info                  --------------------------
	.section	.nv.info,"",@"SHT_CUDA_INFO"
	.align	4


	//----- nvinfo : EIATTR_REGCOUNT
	.align		4
        /*0000*/ 	.byte	0x04, 0x2f
        /*0002*/ 	.short	(.L_1 - .L_0)
	.align		4
.L_0:
        /*0004*/ 	.word	index@(setid)
        /*0008*/ 	.word	0x00000008


	//----- nvinfo : EIATTR_FRAME_SIZE
	.align		4
.L_1:
        /*000c*/ 	.byte	0x04, 0x11
        /*000e*/ 	.short	(.L_3 - .L_2)
	.align		4
.L_2:
        /*0010*/ 	.word	index@(setid)
        /*0014*/ 	.word	0x00000000


	//----- nvinfo : EIATTR_MIN_STACK_SIZE
	.align		4
.L_3:
        /*0018*/ 	.byte	0x04, 0x12
        /*001a*/ 	.short	(.L_5 - .L_4)
	.align		4
.L_4:
        /*001c*/ 	.word	index@(setid)
        /*0020*/ 	.word	0x00000000
.L_5:


//--------------------- .nv.compat                --------------------------
	.section	.nv.compat,"",@"SHT_CUDA_COMPAT_INFO"
	.align	4
        /*0000*/ 	.byte	0x02, 0x09, 0x00, 0x00, 0x02, 0x02, 0x01, 0x00, 0x02, 0x05, 0x05, 0x00, 0x03, 0x07, 0x01, 0x01
        /*0010*/ 	.byte	0x02, 0x03, 0x00, 0x00, 0x02, 0x06, 0x01, 0x00, 0x04, 0x0b, 0x08, 0x00, 0x09, 0x00, 0x00, 0x00
        /*0020*/ 	.byte	0x00, 0x00, 0x00, 0x00


//--------------------- .nv.info.setid            --------------------------
	.section	.nv.info.setid,"",@"SHT_CUDA_INFO"
	.sectionflags	@""
	.align	4


	//----- nvinfo : EIATTR_CUDA_API_VERSION
	.align		4
        /*0000*/ 	.byte	0x04, 0x37
        /*0002*/ 	.short	(.L_7 - .L_6)
.L_6:
        /*0004*/ 	.word	0x00000082


	//----- nvinfo : EIATTR_KPARAM_INFO
	.align		4
.L_7:
        /*0008*/ 	.byte	0x04, 0x17
        /*000a*/ 	.short	(.L_9 - .L_8)
.L_8:
        /*000c*/ 	.word	0x00000000
        /*0010*/ 	.short	0x0000
        /*0012*/ 	.short	0x0000
        /*0014*/ 	.byte	0x00, 0xf5, 0x21, 0x00


	//----- nvinfo : EIATTR_SPARSE_MMA_MASK
	.align		4
.L_9:
        /*0018*/ 	.byte	0x03, 0x50
        /*001a*/ 	.short	0x0000


	//----- nvinfo : EIATTR_MAXREG_COUNT
	.align		4
        /*001c*/ 	.byte	0x03, 0x1b
        /*001e*/ 	.short	0x00ff


	//----- nvinfo : EIATTR_MERCURY_ISA_VERSION
	.align		4
        /*0020*/ 	.byte	0x03, 0x5f
        /*0022*/ 	.short	0x0101


	//----- nvinfo : EIATTR_VRC_CTA_INIT_COUNT
	.align		4
        /*0024*/ 	.byte	0x02, 0x4a
	.zero		1
	.zero		1


	//----- nvinfo : EIATTR_EXIT_INSTR_OFFSETS
	.align		4
        /*0028*/ 	.byte	0x04, 0x1c
        /*002a*/ 	.short	(.L_11 - .L_10)


	//   ....[0]....
.L_10:
        /*002c*/ 	.word	0x00000090


	//----- nvinfo : EIATTR_CBANK_PARAM_SIZE
	.align		4
.L_11:
        /*0030*/ 	.byte	0x03, 0x19
        /*0032*/ 	.short	0x0008


	//----- nvinfo : EIATTR_PARAM_CBANK
	.align		4
        /*0034*/ 	.byte	0x04, 0x0a
        /*0036*/ 	.short	(.L_13 - .L_12)
	.align		4
.L_12:
        /*0038*/ 	.word	index@(.nv.constant0.setid)
        /*003c*/ 	.short	0x0380
        /*003e*/ 	.short	0x0008


	//----- nvinfo : EIATTR_SW_WAR
	.align		4
.L_13:
        /*0040*/ 	.byte	0x04, 0x36
        /*0042*/ 	.short	(.L_15 - .L_14)
.L_14:
        /*0044*/ 	.word	0x00000008
.L_15:


//--------------------- .nv.callgraph             --------------------------
	.section	.nv.callgraph,"",@"SHT_CUDA_CALLGRAPH"
	.align	4
	.sectionentsize	8
	.align		4
        /*0000*/ 	.word	0x00000000
	.align		4
        /*0004*/ 	.word	0xffffffff
	.align		4
        /*0008*/ 	.word	0x00000000
	.align		4
        /*000c*/ 	.word	0xfffffffe
	.align		4
        /*0010*/ 	.word	0x00000000
	.align		4
        /*0014*/ 	.word	0xfffffffd
	.align		4
        /*0018*/ 	.word	0x00000000
	.align		4
        /*001c*/ 	.word	0xfffffffc


//--------------------- .text.setid               --------------------------
	.section	.text.setid,"ax",@progbits
	.align	128
        .global         setid
        .type           setid,@function
        .size           setid,(.L_x_1 - setid)
        .other          setid,@"STO_CUDA_ENTRY STV_DEFAULT"
setid:
.text.setid:
[----:B------:R-:W-:Y:S01]  /*0000*/  LDC R1, c[0x0][0x37c] ;  /* 0x0000df00ff017b82 */ /* 0x000fe20000000800 */
[----:B------:R-:W0:Y:S07]  /*0010*/  S2R R0, SR_TID.X ;  /* 0x0000000000007919 */ /* 0x000e2e0000002100 */
[----:B------:R-:W0:Y:S01]  /*0020*/  S2UR UR6, SR_CTAID.X ;  /* 0x00000000000679c3 */ /* 0x000e220000002500 */
[----:B------:R-:W1:Y:S07]  /*0030*/  LDCU.64 UR4, c[0x0][0x358] ;  /* 0x00006b00ff0477ac */ /* 0x000e6e0008000a00 */
[----:B------:R-:W0:Y:S08]  /*0040*/  LDC R5, c[0x0][0x360] ;  /* 0x0000d800ff057b82 */ /* 0x000e300000000800 */
[----:B------:R-:W2:Y:S01]  /*0050*/  LDC.64 R2, c[0x0][0x380] ;  /* 0x0000e000ff027b82 */ /* 0x000ea20000000a00 */
[----:B0-----:R-:W-:-:S04]  /*0060*/  IMAD R5, R5, UR6, R0 ;  /* 0x0000000605057c24 */ /* 0x001fc8000f8e0200 */
[----:B--2---:R-:W-:-:S05]  /*0070*/  IMAD.WIDE R2, R5, 0x4, R2 ;  /* 0x0000000405027825 */ /* 0x004fca00078e0202 */
[----:B-1----:R-:W-:Y:S01]  /*0080*/  STG.E desc[UR4][R2.64], R5 ;  /* 0x0000000502007986 */ /* 0x002fe2000c101904 */
[----:B------:R-:W-:Y:S05]  /*0090*/  EXIT ;  /* 0x000000000000794d */ /* 0x000fea0003800000 */
.L_x_0:
[----:B------:R-:W-:-:S00]  /*00a0*/  BRA `(.L_x_0) ;  /* 0xfffffffc00fc7947 */ /* 0x000fc0000383ffff */
[----:B------:R-:W-:-:S00]  /*00b0*/  NOP ;  /* 0x0000000000007918 */ /* 0x000fc00000000000 */
        /* <DEDUP_REMOVED lines=12> */
.L_x_1:


//--------------------- .nv.shared.reserved.0     --------------------------
	.section	.nv.shared.reserved.0,"aw",@nobits
	.weak		__nv_reservedSMEM_offset_0_alias
	.size		__nv_reservedSMEM_offset_0_alias, 0, 64
	.other		__nv_reservedSMEM_offset_0_alias,@"STO_CUDA_RESERVED_SHARED STV_DEFAULT"
__nv_reservedSMEM_offset_0_alias:
	.zero		0
	.zero		64


//--------------------- .nv.constant0.setid       --------------------------
	.section	.nv.constant0.setid,"a",@progbits
	.sectionflags	@""
	.align	4
.nv.constant0.setid:
	.zero		904


//--------------------- SYMBOLS --------------------------

	.type		.nv.reservedSmem.offset0,@object
	.size		.nv.reservedSmem.offset0,0x4
